//
// Generated by NVIDIA NVVM Compiler
//
// Compiler Build ID: CL-36424714
// Cuda compilation tools, release 13.0, V13.0.88
// Based on NVVM 20.0.0
//

.version 9.0
.target sm_100
.address_size 64

	// .globl	default_function_kernel

.visible .entry default_function_kernel(
	.param .u64 .ptr .align 1 default_function_kernel_param_0,
	.param .u64 .ptr .align 1 default_function_kernel_param_1
)
.maxntid 20
{
	.reg .b32 	%r<4>;
	.reg .b32 	%f<4>;
	.reg .b64 	%rd<8>;

	ld.param.u64 	%rd1, [default_function_kernel_param_0];
	ld.param.u64 	%rd2, [default_function_kernel_param_1];
	cvta.to.global.u64 	%rd3, %rd1;
	cvta.to.global.u64 	%rd4, %rd2;
	mov.u32 	%r1, %ctaid.x;
	mov.u32 	%r2, %tid.x;
	mad.lo.s32 	%r3, %r1, 20, %r2;
	mul.wide.u32 	%rd5, %r3, 4;
	add.s64 	%rd6, %rd4, %rd5;
	ld.global.nc.f32 	%f1, [%rd6];
	lg2.approx.f32 	%f2, %f1;
	mul.f32 	%f3, %f2, 0f3E9A209B;
	add.s64 	%rd7, %rd3, %rd5;
	st.global.f32 	[%rd7], %f3;
	ret;

}


// ===== COMPILED SASS (sm_100) =====

	.target	sm_100

	.elftype	@"ET_EXEC"


//--------------------- .note.nv.tkinfo           --------------------------
	.section	.note.nv.tkinfo,"",@"SHT_NOTE"
	.sectionflags	@"SHF_NOTE_NV_TKINFO"
	.tkinfo
        /*0018*/ 	.word	0x00000002
        /*0030*/ 	.string	""
        /*0030*/ 	.string	"ptxas"
        /*0030*/ 	.string	"Cuda compilation tools, release 13.0, V13.0.88"
        /*0030*/ 	.string	"Build cuda_13.0.r13.0/compiler.36424714_0"
        /*0030*/ 	.string	"-arch sm_100 -m 64 "



//--------------------- .note.nv.cuinfo           --------------------------
	.section	.note.nv.cuinfo,"",@"SHT_NOTE"
	.sectionflags	@"SHF_NOTE_NV_CUINFO"
        /*0018*/ 	.short	0x0002
        /*001a*/ 	.short	0x0064
        /*001c*/ 	.short	0x0082
	.zero		2


//--------------------- .nv.info                  --------------------------
	.section	.nv.info,"",@"SHT_CUDA_INFO"
	.align	4


	//----- nvinfo : EIATTR_REGCOUNT
	.align		4
        /*0000*/ 	.byte	0x04, 0x2f
        /*0002*/ 	.short	(.L_1 - .L_0)
	.align		4
.L_0:
        /*0004*/ 	.word	index@(default_function_kernel)
        /*0008*/ 	.word	0x0000000a


	//----- nvinfo : EIATTR_FRAME_SIZE
	.align		4
.L_1:
        /*000c*/ 	.byte	0x04, 0x11
        /*000e*/ 	.short	(.L_3 - .L_2)
	.align		4
.L_2:
        /*0010*/ 	.word	index@(default_function_kernel)
        /*0014*/ 	.word	0x00000000


	//----- nvinfo : EIATTR_MIN_STACK_SIZE
	.align		4
.L_3:
        /*0018*/ 	.byte	0x04, 0x12
        /*001a*/ 	.short	(.L_5 - .L_4)
	.align		4
.L_4:
        /*001c*/ 	.word	index@(default_function_kernel)
        /*0020*/ 	.word	0x00000000
.L_5:


//--------------------- .nv.compat                --------------------------
	.section	.nv.compat,"",@"SHT_CUDA_COMPAT_INFO"
	.align	4
        /*0000*/ 	.byte	0x02, 0x09, 0x00, 0x00, 0x02, 0x02, 0x01, 0x00, 0x02, 0x05, 0x05, 0x00, 0x03, 0x07, 0x01, 0x01
        /*0010*/ 	.byte	0x02, 0x03, 0x00, 0x00, 0x02, 0x06, 0x01, 0x00, 0x04, 0x0b, 0x08, 0x00, 0x01, 0x00, 0x00, 0x00
        /*0020*/ 	.byte	0x00, 0x00, 0x00, 0x00


//--------------------- .nv.info.default_function_kernel --------------------------
	.section	.nv.info.default_function_kernel,"",@"SHT_CUDA_INFO"
	.sectionflags	@""
	.align	4


	//----- nvinfo : EIATTR_CUDA_API_VERSION
	.align		4
        /*0000*/ 	.byte	0x04, 0x37
        /*0002*/ 	.short	(.L_7 - .L_6)
.L_6:
        /*0004*/ 	.word	0x00000082


	//----- nvinfo : EIATTR_KPARAM_INFO
	.align		4
.L_7:
        /*0008*/ 	.byte	0x04, 0x17
        /*000a*/ 	.short	(.L_9 - .L_8)
.L_8:
        /*000c*/ 	.word	0x00000000
        /*0010*/ 	.short	0x0001
        /*0012*/ 	.short	0x0008
        /*0014*/ 	.byte	0x00, 0xf5, 0x21, 0x00


	//----- nvinfo : EIATTR_KPARAM_INFO
	.align		4
.L_9:
        /*0018*/ 	.byte	0x04, 0x17
        /*001a*/ 	.short	(.L_11 - .L_10)
.L_10:
        /*001c*/ 	.word	0x00000000
        /*0020*/ 	.short	0x0000
        /*0022*/ 	.short	0x0000
        /*0024*/ 	.byte	0x00, 0xf5, 0x21, 0x00


	//----- nvinfo : EIATTR_SPARSE_MMA_MASK
	.align		4
.L_11:
        /*0028*/ 	.byte	0x03, 0x50
        /*002a*/ 	.short	0x0000


	//----- nvinfo : EIATTR_MAXREG_COUNT
	.align		4
        /*002c*/ 	.byte	0x03, 0x1b
        /*002e*/ 	.short	0x00ff


	//----- nvinfo : EIATTR_MERCURY_ISA_VERSION
	.align		4
        /*0030*/ 	.byte	0x03, 0x5f
        /*0032*/ 	.short	0x0101


	//----- nvinfo : EIATTR_VRC_CTA_INIT_COUNT
	.align		4
        /*0034*/ 	.byte	0x02, 0x4a
	.zero		1
	.zero		1


	//----- nvinfo : EIATTR_EXIT_INSTR_OFFSETS
	.align		4
        /*0038*/ 	.byte	0x04, 0x1c
        /*003a*/ 	.short	(.L_13 - .L_12)


	//   ....[0]....
.L_12:
        /*003c*/ 	.word	0x00000100


	//----- nvinfo : EIATTR_MAX_THREADS
	.align		4
.L_13:
        /*0040*/ 	.byte	0x04, 0x05
        /*0042*/ 	.short	(.L_15 - .L_14)
.L_14:
        /*0044*/ 	.word	0x00000014
        /*0048*/ 	.word	0x00000001
        /*004c*/ 	.word	0x00000001


	//----- nvinfo : EIATTR_CBANK_PARAM_SIZE
	.align		4
.L_15:
        /*0050*/ 	.byte	0x03, 0x19
        /*0052*/ 	.short	0x0010


	//----- nvinfo : EIATTR_PARAM_CBANK
	.align		4
        /*0054*/ 	.byte	0x04, 0x0a
        /*0056*/ 	.short	(.L_17 - .L_16)
	.align		4
.L_16:
        /*0058*/ 	.word	index@(.nv.constant0.default_function_kernel)
        /*005c*/ 	.short	0x0380
        /*005e*/ 	.short	0x0010


	//----- nvinfo : EIATTR_SW_WAR
	.align		4
.L_17:
        /*0060*/ 	.byte	0x04, 0x36
        /*0062*/ 	.short	(.L_19 - .L_18)
.L_18:
        /*0064*/ 	.word	0x00000008
.L_19:


//--------------------- .nv.callgraph             --------------------------
	.section	.nv.callgraph,"",@"SHT_CUDA_CALLGRAPH"
	.align	4
	.sectionentsize	8
	.align		4
        /*0000*/ 	.word	0x00000000
	.align		4
        /*0004*/ 	.word	0xffffffff
	.align		4
        /*0008*/ 	.word	0x00000000
	.align		4
        /*000c*/ 	.word	0xfffffffe
	.align		4
        /*0010*/ 	.word	0x00000000
	.align		4
        /*0014*/ 	.word	0xfffffffd
	.align		4
        /*0018*/ 	.word	0x00000000
	.align		4
        /*001c*/ 	.word	0xfffffffc


//--------------------- .text.default_function_kernel --------------------------
	.section	.text.default_function_kernel,"ax",@progbits
	.align	128
        .global         default_function_kernel
        .type           default_function_kernel,@function
        .size           default_function_kernel,(.L_x_1 - default_function_kernel)
        .other          default_function_kernel,@"STO_CUDA_ENTRY STV_DEFAULT"
default_function_kernel:
.text.default_function_kernel:
[----:B------:R-:W-:Y:S01]  /*0000*/  LDC R1, c[0x0][0x37c] ;  /* 0x0000df00ff017b82 */ /* 0x000fe20000000800 */
[----:B------:R-:W0:Y:S07]  /*0010*/  S2R R7, SR_CTAID.X ;  /* 0x0000000000077919 */ /* 0x000e2e0000002500 */
[----:B------:R-:W1:Y:S01]  /*0020*/  LDC.64 R2, c[0x0][0x388] ;  /* 0x0000e200ff027b82 */ /* 0x000e620000000a00 */
[----:B------:R-:W2:Y:S01]  /*0030*/  LDCU.64 UR4, c[0x0][0x358] ;  /* 0x00006b00ff0477ac */ /* 0x000ea20008000a00 */
[----:B------:R-:W0:Y:S06]  /*0040*/  S2R R0, SR_TID.X ;  /* 0x0000000000007919 */ /* 0x000e2c0000002100 */
[----:B------:R-:W3:Y:S01]  /*0050*/  LDC.64 R4, c[0x0][0x380] ;  /* 0x0000e000ff047b82 */ /* 0x000ee20000000a00 */
[----:B0-----:R-:W-:-:S04]  /*0060*/  IMAD R7, R7, 0x14, R0 ;  /* 0x0000001407077824 */ /* 0x001fc800078e0200 */
[----:B-1----:R-:W-:-:S05]  /*0070*/  IMAD.WIDE.U32 R2, R7, 0x4, R2 ;  /* 0x0000000407027825 */ /* 0x002fca00078e0002 */
[----:B--2---:R-:W2:Y:S01]  /*0080*/  LDG.E.CONSTANT R0, desc[UR4][R2.64] ;  /* 0x0000000402007981 */ /* 0x004ea2000c1e9900 */
[----:B---3--:R-:W-:Y:S01]  /*0090*/  IMAD.WIDE.U32 R4, R7, 0x4, R4 ;  /* 0x0000000407047825 */ /* 0x008fe200078e0004 */
[----:B--2---:R-:W-:-:S13]  /*00a0*/  FSETP.GEU.AND P0, PT, |R0|, 1.175494350822287508e-38, PT ;  /* 0x008000000000780b */ /* 0x004fda0003f0e200 */
[----:B------:R-:W-:-:S04]  /*00b0*/  @!P0 FMUL R0, R0, 16777216 ;  /* 0x4b80000000008820 */ /* 0x000fc80000400000 */
[----:B------:R-:W0:Y:S02]  /*00c0*/  MUFU.LG2 R6, R0 ;  /* 0x0000000000067308 */ /* 0x000e240000000c00 */
[----:B0-----:R-:W-:-:S04]  /*00d0*/  @!P0 FADD R6, R6, -24 ;  /* 0xc1c0000006068421 */ /* 0x001fc80000000000 */
[----:B------:R-:W-:-:S05]  /*00e0*/  FMUL R7, R6, 0.30103000998497009277 ;  /* 0x3e9a209b06077820 */ /* 0x000fca0000400000 */
[----:B------:R-:W-:Y:S01]  /*00f0*/  STG.E desc[UR4][R4.64], R7 ;  /* 0x0000000704007986 */ /* 0x000fe2000c101904 */
[----:B------:R-:W-:Y:S05]  /*0100*/  EXIT ;  /* 0x000000000000794d */ /* 0x000fea0003800000 */
.L_x_0:
[----:B------:R-:W-:-:S00]  /*0110*/  BRA `(.L_x_0) ;  /* 0xfffffffc00fc7947 */ /* 0x000fc0000383ffff */
[----:B------:R-:W-:-:S00]  /*0120*/  NOP ;  /* 0x0000000000007918 */ /* 0x000fc00000000000 */
        /* <DEDUP_REMOVED lines=13> */
.L_x_1:


//--------------------- .nv.shared.reserved.0     --------------------------
	.section	.nv.shared.reserved.0,"aw",@nobits
	.weak		__nv_reservedSMEM_offset_0_alias
	.size		__nv_reservedSMEM_offset_0_alias, 0, 64
	.other		__nv_reservedSMEM_offset_0_alias,@"STO_CUDA_RESERVED_SHARED STV_DEFAULT"
__nv_reservedSMEM_offset_0_alias:
	.zero		0
	.zero		64


//--------------------- .nv.constant0.default_function_kernel --------------------------
	.section	.nv.constant0.default_function_kernel,"a",@progbits
	.sectionflags	@""
	.align	4
.nv.constant0.default_function_kernel:
	.zero		912


//--------------------- SYMBOLS --------------------------

	.type		.nv.reservedSmem.offset0,@object
	.size		.nv.reservedSmem.offset0,0x4
